//
// Generated by NVIDIA NVVM Compiler
//
// Compiler Build ID: CL-36424714
// Cuda compilation tools, release 13.0, V13.0.88
// Based on NVVM 20.0.0
//

.version 9.0
.target sm_100
.address_size 64

	// .globl	_Z14gpu_exp_z_bitsPKmmPKdS2_Pdy

.visible .entry _Z14gpu_exp_z_bitsPKmmPKdS2_Pdy(
	.param .u64 .ptr .align 1 _Z14gpu_exp_z_bitsPKmmPKdS2_Pdy_param_0,
	.param .u64 _Z14gpu_exp_z_bitsPKmmPKdS2_Pdy_param_1,
	.param .u64 .ptr .align 1 _Z14gpu_exp_z_bitsPKmmPKdS2_Pdy_param_2,
	.param .u64 .ptr .align 1 _Z14gpu_exp_z_bitsPKmmPKdS2_Pdy_param_3,
	.param .u64 .ptr .align 1 _Z14gpu_exp_z_bitsPKmmPKdS2_Pdy_param_4,
	.param .u64 _Z14gpu_exp_z_bitsPKmmPKdS2_Pdy_param_5
)
{
	.reg .pred 	%p<16>;
	.reg .b32 	%r<37>;
	.reg .b64 	%rd<157>;
	.reg .b64 	%fd<8>;

	ld.param.u64 	%rd39, [_Z14gpu_exp_z_bitsPKmmPKdS2_Pdy_param_0];
	ld.param.u64 	%rd35, [_Z14gpu_exp_z_bitsPKmmPKdS2_Pdy_param_1];
	ld.param.u64 	%rd36, [_Z14gpu_exp_z_bitsPKmmPKdS2_Pdy_param_2];
	ld.param.u64 	%rd37, [_Z14gpu_exp_z_bitsPKmmPKdS2_Pdy_param_3];
	ld.param.u64 	%rd38, [_Z14gpu_exp_z_bitsPKmmPKdS2_Pdy_param_4];
	ld.param.u64 	%rd40, [_Z14gpu_exp_z_bitsPKmmPKdS2_Pdy_param_5];
	cvta.to.global.u64 	%rd1, %rd39;
	mov.u32 	%r1, %tid.x;
	mov.u32 	%r2, %ctaid.x;
	mov.u32 	%r3, %ntid.x;
	mov.u32 	%r4, %ctaid.y;
	mov.u32 	%r5, %nctaid.x;
	mad.lo.s32 	%r6, %r5, %r4, %r2;
	mad.lo.s32 	%r7, %r6, %r3, %r1;
	cvt.u64.u32 	%rd2, %r7;
	setp.le.u64 	%p3, %rd40, %rd2;
	@%p3 bra 	$L__BB0_16;
	setp.eq.s64 	%p5, %rd35, 0;
	mov.pred 	%p15, -1;
	@%p5 bra 	$L__BB0_15;
	and.b64  	%rd3, %rd35, 15;
	setp.lt.u64 	%p6, %rd35, 16;
	mov.b64 	%rd148, 0;
	mov.u64 	%rd156, %rd148;
	@%p6 bra 	$L__BB0_5;
	and.b64  	%rd148, %rd35, -16;
	add.s64 	%rd141, %rd1, 64;
	mov.b64 	%rd156, 0;
	mov.u64 	%rd142, %rd148;
$L__BB0_4:
	.pragma "nounroll";
	ld.global.u32 	%r8, [%rd141+-64];
	shr.u64 	%rd44, %rd2, %r8;
	and.b64  	%rd45, %rd44, 1;
	add.s64 	%rd46, %rd45, %rd156;
	ld.global.u32 	%r9, [%rd141+-56];
	shr.u64 	%rd47, %rd2, %r9;
	and.b64  	%rd48, %rd47, 1;
	add.s64 	%rd49, %rd48, %rd46;
	ld.global.u32 	%r10, [%rd141+-48];
	shr.u64 	%rd50, %rd2, %r10;
	and.b64  	%rd51, %rd50, 1;
	add.s64 	%rd52, %rd51, %rd49;
	ld.global.u32 	%r11, [%rd141+-40];
	shr.u64 	%rd53, %rd2, %r11;
	and.b64  	%rd54, %rd53, 1;
	add.s64 	%rd55, %rd54, %rd52;
	ld.global.u32 	%r12, [%rd141+-32];
	shr.u64 	%rd56, %rd2, %r12;
	and.b64  	%rd57, %rd56, 1;
	add.s64 	%rd58, %rd57, %rd55;
	ld.global.u32 	%r13, [%rd141+-24];
	shr.u64 	%rd59, %rd2, %r13;
	and.b64  	%rd60, %rd59, 1;
	add.s64 	%rd61, %rd60, %rd58;
	ld.global.u32 	%r14, [%rd141+-16];
	shr.u64 	%rd62, %rd2, %r14;
	and.b64  	%rd63, %rd62, 1;
	add.s64 	%rd64, %rd63, %rd61;
	ld.global.u32 	%r15, [%rd141+-8];
	shr.u64 	%rd65, %rd2, %r15;
	and.b64  	%rd66, %rd65, 1;
	add.s64 	%rd67, %rd66, %rd64;
	ld.global.u32 	%r16, [%rd141];
	shr.u64 	%rd68, %rd2, %r16;
	and.b64  	%rd69, %rd68, 1;
	add.s64 	%rd70, %rd69, %rd67;
	ld.global.u32 	%r17, [%rd141+8];
	shr.u64 	%rd71, %rd2, %r17;
	and.b64  	%rd72, %rd71, 1;
	add.s64 	%rd73, %rd72, %rd70;
	ld.global.u32 	%r18, [%rd141+16];
	shr.u64 	%rd74, %rd2, %r18;
	and.b64  	%rd75, %rd74, 1;
	add.s64 	%rd76, %rd75, %rd73;
	ld.global.u32 	%r19, [%rd141+24];
	shr.u64 	%rd77, %rd2, %r19;
	and.b64  	%rd78, %rd77, 1;
	add.s64 	%rd79, %rd78, %rd76;
	ld.global.u32 	%r20, [%rd141+32];
	shr.u64 	%rd80, %rd2, %r20;
	and.b64  	%rd81, %rd80, 1;
	add.s64 	%rd82, %rd81, %rd79;
	ld.global.u32 	%r21, [%rd141+40];
	shr.u64 	%rd83, %rd2, %r21;
	and.b64  	%rd84, %rd83, 1;
	add.s64 	%rd85, %rd84, %rd82;
	ld.global.u32 	%r22, [%rd141+48];
	shr.u64 	%rd86, %rd2, %r22;
	and.b64  	%rd87, %rd86, 1;
	add.s64 	%rd88, %rd87, %rd85;
	ld.global.u32 	%r23, [%rd141+56];
	shr.u64 	%rd89, %rd2, %r23;
	and.b64  	%rd90, %rd89, 1;
	add.s64 	%rd156, %rd90, %rd88;
	add.s64 	%rd142, %rd142, -16;
	add.s64 	%rd141, %rd141, 128;
	setp.ne.s64 	%p7, %rd142, 0;
	@%p7 bra 	$L__BB0_4;
$L__BB0_5:
	setp.eq.s64 	%p8, %rd3, 0;
	@%p8 bra 	$L__BB0_14;
	and.b64  	%rd15, %rd35, 7;
	setp.lt.u64 	%p9, %rd3, 8;
	@%p9 bra 	$L__BB0_8;
	shl.b64 	%rd92, %rd148, 3;
	add.s64 	%rd93, %rd1, %rd92;
	ld.global.u32 	%r24, [%rd93];
	shr.u64 	%rd94, %rd2, %r24;
	and.b64  	%rd95, %rd94, 1;
	add.s64 	%rd96, %rd95, %rd156;
	ld.global.u32 	%r25, [%rd93+8];
	shr.u64 	%rd97, %rd2, %r25;
	and.b64  	%rd98, %rd97, 1;
	add.s64 	%rd99, %rd98, %rd96;
	ld.global.u32 	%r26, [%rd93+16];
	shr.u64 	%rd100, %rd2, %r26;
	and.b64  	%rd101, %rd100, 1;
	add.s64 	%rd102, %rd101, %rd99;
	ld.global.u32 	%r27, [%rd93+24];
	shr.u64 	%rd103, %rd2, %r27;
	and.b64  	%rd104, %rd103, 1;
	add.s64 	%rd105, %rd104, %rd102;
	ld.global.u32 	%r28, [%rd93+32];
	shr.u64 	%rd106, %rd2, %r28;
	and.b64  	%rd107, %rd106, 1;
	add.s64 	%rd108, %rd107, %rd105;
	ld.global.u32 	%r29, [%rd93+40];
	shr.u64 	%rd109, %rd2, %r29;
	and.b64  	%rd110, %rd109, 1;
	add.s64 	%rd111, %rd110, %rd108;
	ld.global.u32 	%r30, [%rd93+48];
	shr.u64 	%rd112, %rd2, %r30;
	and.b64  	%rd113, %rd112, 1;
	add.s64 	%rd114, %rd113, %rd111;
	ld.global.u32 	%r31, [%rd93+56];
	shr.u64 	%rd115, %rd2, %r31;
	and.b64  	%rd116, %rd115, 1;
	add.s64 	%rd156, %rd116, %rd114;
	add.s64 	%rd148, %rd148, 8;
$L__BB0_8:
	setp.eq.s64 	%p10, %rd15, 0;
	@%p10 bra 	$L__BB0_14;
	and.b64  	%rd153, %rd35, 3;
	setp.lt.u64 	%p11, %rd15, 4;
	@%p11 bra 	$L__BB0_11;
	shl.b64 	%rd118, %rd148, 3;
	add.s64 	%rd119, %rd1, %rd118;
	ld.global.u32 	%r32, [%rd119];
	shr.u64 	%rd120, %rd2, %r32;
	and.b64  	%rd121, %rd120, 1;
	add.s64 	%rd122, %rd121, %rd156;
	ld.global.u32 	%r33, [%rd119+8];
	shr.u64 	%rd123, %rd2, %r33;
	and.b64  	%rd124, %rd123, 1;
	add.s64 	%rd125, %rd124, %rd122;
	ld.global.u32 	%r34, [%rd119+16];
	shr.u64 	%rd126, %rd2, %r34;
	and.b64  	%rd127, %rd126, 1;
	add.s64 	%rd128, %rd127, %rd125;
	ld.global.u32 	%r35, [%rd119+24];
	shr.u64 	%rd129, %rd2, %r35;
	and.b64  	%rd130, %rd129, 1;
	add.s64 	%rd156, %rd130, %rd128;
	add.s64 	%rd148, %rd148, 4;
$L__BB0_11:
	setp.eq.s64 	%p12, %rd153, 0;
	@%p12 bra 	$L__BB0_14;
	shl.b64 	%rd131, %rd148, 3;
	add.s64 	%rd154, %rd1, %rd131;
$L__BB0_13:
	.pragma "nounroll";
	ld.global.u32 	%r36, [%rd154];
	shr.u64 	%rd132, %rd2, %r36;
	and.b64  	%rd133, %rd132, 1;
	add.s64 	%rd156, %rd133, %rd156;
	add.s64 	%rd154, %rd154, 8;
	add.s64 	%rd153, %rd153, -1;
	setp.ne.s64 	%p13, %rd153, 0;
	@%p13 bra 	$L__BB0_13;
$L__BB0_14:
	and.b64  	%rd134, %rd156, 1;
	setp.eq.b64 	%p14, %rd134, 1;
	not.pred 	%p15, %p14;
$L__BB0_15:
	cvta.to.global.u64 	%rd135, %rd36;
	shl.b64 	%rd136, %rd2, 3;
	add.s64 	%rd137, %rd135, %rd136;
	ld.global.f64 	%fd1, [%rd137];
	cvta.to.global.u64 	%rd138, %rd37;
	add.s64 	%rd139, %rd138, %rd136;
	ld.global.f64 	%fd2, [%rd139];
	mul.f64 	%fd3, %fd2, %fd2;
	fma.rn.f64 	%fd4, %fd1, %fd1, %fd3;
	neg.f64 	%fd5, %fd4;
	selp.f64 	%fd6, %fd4, %fd5, %p15;
	cvta.to.global.u64 	%rd140, %rd38;
	atom.global.add.f64 	%fd7, [%rd140], %fd6;
$L__BB0_16:
	ret;

}
	// .globl	_Z9gpu_exp_zPKdS0_Pdy
.visible .entry _Z9gpu_exp_zPKdS0_Pdy(
	.param .u64 .ptr .align 1 _Z9gpu_exp_zPKdS0_Pdy_param_0,
	.param .u64 .ptr .align 1 _Z9gpu_exp_zPKdS0_Pdy_param_1,
	.param .u64 .ptr .align 1 _Z9gpu_exp_zPKdS0_Pdy_param_2,
	.param .u64 _Z9gpu_exp_zPKdS0_Pdy_param_3
)
{
	.reg .pred 	%p<3>;
	.reg .b32 	%r<15>;
	.reg .b64 	%rd<17>;
	.reg .b64 	%fd<8>;

	ld.param.u64 	%rd2, [_Z9gpu_exp_zPKdS0_Pdy_param_0];
	ld.param.u64 	%rd3, [_Z9gpu_exp_zPKdS0_Pdy_param_1];
	ld.param.u64 	%rd4, [_Z9gpu_exp_zPKdS0_Pdy_param_2];
	ld.param.u64 	%rd5, [_Z9gpu_exp_zPKdS0_Pdy_param_3];
	mov.u32 	%r1, %tid.x;
	mov.u32 	%r2, %ctaid.x;
	mov.u32 	%r3, %ntid.x;
	mov.u32 	%r4, %ctaid.y;
	mov.u32 	%r5, %nctaid.x;
	mad.lo.s32 	%r6, %r5, %r4, %r2;
	mad.lo.s32 	%r7, %r6, %r3, %r1;
	cvt.u64.u32 	%rd1, %r7;
	setp.le.u64 	%p1, %rd5, %rd1;
	@%p1 bra 	$L__BB1_2;
	cvta.to.global.u64 	%rd6, %rd2;
	cvta.to.global.u64 	%rd7, %rd3;
	cvta.to.global.u64 	%rd8, %rd4;
	shr.u64 	%rd9, %rd1, 16;
	xor.b64  	%rd10, %rd9, %rd1;
	shr.u64 	%rd11, %rd10, 8;
	xor.b64  	%rd12, %rd11, %rd10;
	shr.u64 	%rd13, %rd12, 4;
	cvt.u32.u64 	%r8, %rd12;
	cvt.u32.u64 	%r9, %rd13;
	xor.b32  	%r10, %r9, %r8;
	and.b32  	%r11, %r10, 15;
	mov.b32 	%r12, 1;
	shl.b32 	%r13, %r12, %r11;
	and.b32  	%r14, %r13, 27030;
	setp.eq.s32 	%p2, %r14, 0;
	shl.b64 	%rd14, %rd1, 3;
	add.s64 	%rd15, %rd6, %rd14;
	ld.global.f64 	%fd1, [%rd15];
	add.s64 	%rd16, %rd7, %rd14;
	ld.global.f64 	%fd2, [%rd16];
	mul.f64 	%fd3, %fd2, %fd2;
	fma.rn.f64 	%fd4, %fd1, %fd1, %fd3;
	neg.f64 	%fd5, %fd4;
	selp.f64 	%fd6, %fd4, %fd5, %p2;
	atom.global.add.f64 	%fd7, [%rd8], %fd6;
$L__BB1_2:
	ret;

}


// ===== COMPILED SASS (sm_100) =====

	.target	sm_100

	.elftype	@"ET_EXEC"


//--------------------- .note.nv.tkinfo           --------------------------
	.section	.note.nv.tkinfo,"",@"SHT_NOTE"
	.sectionflags	@"SHF_NOTE_NV_TKINFO"
	.tkinfo
        /*0018*/ 	.word	0x00000002
        /*0030*/ 	.string	""
        /*0030*/ 	.string	"ptxas"
        /*0030*/ 	.string	"Cuda compilation tools, release 13.0, V13.0.88"
        /*0030*/ 	.string	"Build cuda_13.0.r13.0/compiler.36424714_0"
        /*0030*/ 	.string	"-arch sm_100 -m 64 "



//--------------------- .note.nv.cuinfo           --------------------------
	.section	.note.nv.cuinfo,"",@"SHT_NOTE"
	.sectionflags	@"SHF_NOTE_NV_CUINFO"
        /*0018*/ 	.short	0x0002
        /*001a*/ 	.short	0x0064
        /*001c*/ 	.short	0x0082
	.zero		2


//--------------------- .nv.info                  --------------------------
	.section	.nv.info,"",@"SHT_CUDA_INFO"
	.align	4


	//----- nvinfo : EIATTR_REGCOUNT
	.align		4
        /*0000*/ 	.byte	0x04, 0x2f
        /*0002*/ 	.short	(.L_1 - .L_0)
	.align		4
.L_0:
        /*0004*/ 	.word	index@(_Z14gpu_exp_z_bitsPKmmPKdS2_Pdy)
        /*0008*/ 	.word	0x00000020


	//----- nvinfo : EIATTR_FRAME_SIZE
	.align		4
.L_1:
        /*000c*/ 	.byte	0x04, 0x11
        /*000e*/ 	.short	(.L_3 - .L_2)
	.align		4
.L_2:
        /*0010*/ 	.word	index@(_Z14gpu_exp_z_bitsPKmmPKdS2_Pdy)
        /*0014*/ 	.word	0x00000000


	//----- nvinfo : EIATTR_REGCOUNT
	.align		4
.L_3:
        /*0018*/ 	.byte	0x04, 0x2f
        /*001a*/ 	.short	(.L_5 - .L_4)
	.align		4
.L_4:
        /*001c*/ 	.word	index@(_Z9gpu_exp_zPKdS0_Pdy)
        /*0020*/ 	.word	0x0000000e


	//----- nvinfo : EIATTR_FRAME_SIZE
	.align		4
.L_5:
        /*0024*/ 	.byte	0x04, 0x11
        /*0026*/ 	.short	(.L_7 - .L_6)
	.align		4
.L_6:
        /*0028*/ 	.word	index@(_Z9gpu_exp_zPKdS0_Pdy)
        /*002c*/ 	.word	0x00000000


	//----- nvinfo : EIATTR_MIN_STACK_SIZE
	.align		4
.L_7:
        /*0030*/ 	.byte	0x04, 0x12
        /*0032*/ 	.short	(.L_9 - .L_8)
	.align		4
.L_8:
        /*0034*/ 	.word	index@(_Z9gpu_exp_zPKdS0_Pdy)
        /*0038*/ 	.word	0x00000000


	//----- nvinfo : EIATTR_MIN_STACK_SIZE
	.align		4
.L_9:
        /*003c*/ 	.byte	0x04, 0x12
        /*003e*/ 	.short	(.L_11 - .L_10)
	.align		4
.L_10:
        /*0040*/ 	.word	index@(_Z14gpu_exp_z_bitsPKmmPKdS2_Pdy)
        /*0044*/ 	.word	0x00000000
.L_11:


//--------------------- .nv.compat                --------------------------
	.section	.nv.compat,"",@"SHT_CUDA_COMPAT_INFO"
	.align	4
        /*0000*/ 	.byte	0x02, 0x09, 0x00, 0x00, 0x02, 0x02, 0x01, 0x00, 0x02, 0x05, 0x05, 0x00, 0x03, 0x07, 0x01, 0x01
        /*0010*/ 	.byte	0x02, 0x03, 0x00, 0x00, 0x02, 0x06, 0x01, 0x00, 0x04, 0x0b, 0x08, 0x00, 0x01, 0x00, 0x00, 0x00
        /*0020*/ 	.byte	0x00, 0x00, 0x00, 0x00


//--------------------- .nv.info._Z9gpu_exp_zPKdS0_Pdy --------------------------
	.section	.nv.info._Z9gpu_exp_zPKdS0_Pdy,"",@"SHT_CUDA_INFO"
	.sectionflags	@""
	.align	4


	//----- nvinfo : EIATTR_CUDA_API_VERSION
	.align		4
        /*0000*/ 	.byte	0x04, 0x37
        /*0002*/ 	.short	(.L_13 - .L_12)
.L_12:
        /*0004*/ 	.word	0x00000082


	//----- nvinfo : EIATTR_KPARAM_INFO
	.align		4
.L_13:
        /*0008*/ 	.byte	0x04, 0x17
        /*000a*/ 	.short	(.L_15 - .L_14)
.L_14:
        /*000c*/ 	.word	0x00000000
        /*0010*/ 	.short	0x0003
        /*0012*/ 	.short	0x0018
        /*0014*/ 	.byte	0x00, 0xf0, 0x21, 0x00


	//----- nvinfo : EIATTR_KPARAM_INFO
	.align		4
.L_15:
        /*0018*/ 	.byte	0x04, 0x17
        /*001a*/ 	.short	(.L_17 - .L_16)
.L_16:
        /*001c*/ 	.word	0x00000000
        /*0020*/ 	.short	0x0002
        /*0022*/ 	.short	0x0010
        /*0024*/ 	.byte	0x00, 0xf5, 0x21, 0x00


	//----- nvinfo : EIATTR_KPARAM_INFO
	.align		4
.L_17:
        /*0028*/ 	.byte	0x04, 0x17
        /*002a*/ 	.short	(.L_19 - .L_18)
.L_18:
        /*002c*/ 	.word	0x00000000
        /*0030*/ 	.short	0x0001
        /*0032*/ 	.short	0x0008
        /*0034*/ 	.byte	0x00, 0xf5, 0x21, 0x00


	//----- nvinfo : EIATTR_KPARAM_INFO
	.align		4
.L_19:
        /*0038*/ 	.byte	0x04, 0x17
        /*003a*/ 	.short	(.L_21 - .L_20)
.L_20:
        /*003c*/ 	.word	0x00000000
        /*0040*/ 	.short	0x0000
        /*0042*/ 	.short	0x0000
        /*0044*/ 	.byte	0x00, 0xf5, 0x21, 0x00


	//----- nvinfo : EIATTR_SPARSE_MMA_MASK
	.align		4
.L_21:
        /*0048*/ 	.byte	0x03, 0x50
        /*004a*/ 	.short	0x0000


	//----- nvinfo : EIATTR_MAXREG_COUNT
	.align		4
        /*004c*/ 	.byte	0x03, 0x1b
        /*004e*/ 	.short	0x00ff


	//----- nvinfo : EIATTR_MERCURY_ISA_VERSION
	.align		4
        /*0050*/ 	.byte	0x03, 0x5f
        /*0052*/ 	.short	0x0101


	//----- nvinfo : EIATTR_VRC_CTA_INIT_COUNT
	.align		4
        /*0054*/ 	.byte	0x02, 0x4a
	.zero		1
	.zero		1


	//----- nvinfo : EIATTR_EXIT_INSTR_OFFSETS
	.align		4
        /*0058*/ 	.byte	0x04, 0x1c
        /*005a*/ 	.short	(.L_23 - .L_22)


	//   ....[0]....
.L_22:
        /*005c*/ 	.word	0x000000b0


	//   ....[1]....
        /*0060*/ 	.word	0x00000260


	//----- nvinfo : EIATTR_CBANK_PARAM_SIZE
	.align		4
.L_23:
        /*0064*/ 	.byte	0x03, 0x19
        /*0066*/ 	.short	0x0020


	//----- nvinfo : EIATTR_PARAM_CBANK
	.align		4
        /*0068*/ 	.byte	0x04, 0x0a
        /*006a*/ 	.short	(.L_25 - .L_24)
	.align		4
.L_24:
        /*006c*/ 	.word	index@(.nv.constant0._Z9gpu_exp_zPKdS0_Pdy)
        /*0070*/ 	.short	0x0380
        /*0072*/ 	.short	0x0020


	//----- nvinfo : EIATTR_SW_WAR
	.align		4
.L_25:
        /*0074*/ 	.byte	0x04, 0x36
        /*0076*/ 	.short	(.L_27 - .L_26)
.L_26:
        /*0078*/ 	.word	0x00000008
.L_27:


//--------------------- .nv.info._Z14gpu_exp_z_bitsPKmmPKdS2_Pdy --------------------------
	.section	.nv.info._Z14gpu_exp_z_bitsPKmmPKdS2_Pdy,"",@"SHT_CUDA_INFO"
	.sectionflags	@""
	.align	4


	//----- nvinfo : EIATTR_CUDA_API_VERSION
	.align		4
        /*0000*/ 	.byte	0x04, 0x37
        /*0002*/ 	.short	(.L_29 - .L_28)
.L_28:
        /*0004*/ 	.word	0x00000082


	//----- nvinfo : EIATTR_KPARAM_INFO
	.align		4
.L_29:
        /*0008*/ 	.byte	0x04, 0x17
        /*000a*/ 	.short	(.L_31 - .L_30)
.L_30:
        /*000c*/ 	.word	0x00000000
        /*0010*/ 	.short	0x0005
        /*0012*/ 	.short	0x0028
        /*0014*/ 	.byte	0x00, 0xf0, 0x21, 0x00


	//----- nvinfo : EIATTR_KPARAM_INFO
	.align		4
.L_31:
        /*0018*/ 	.byte	0x04, 0x17
        /*001a*/ 	.short	(.L_33 - .L_32)
.L_32:
        /*001c*/ 	.word	0x00000000
        /*0020*/ 	.short	0x0004
        /*0022*/ 	.short	0x0020
        /*0024*/ 	.byte	0x00, 0xf5, 0x21, 0x00


	//----- nvinfo : EIATTR_KPARAM_INFO
	.align		4
.L_33:
        /*0028*/ 	.byte	0x04, 0x17
        /*002a*/ 	.short	(.L_35 - .L_34)
.L_34:
        /*002c*/ 	.word	0x00000000
        /*0030*/ 	.short	0x0003
        /*0032*/ 	.short	0x0018
        /*0034*/ 	.byte	0x00, 0xf5, 0x21, 0x00


	//----- nvinfo : EIATTR_KPARAM_INFO
	.align		4
.L_35:
        /*0038*/ 	.byte	0x04, 0x17
        /*003a*/ 	.short	(.L_37 - .L_36)
.L_36:
        /*003c*/ 	.word	0x00000000
        /*0040*/ 	.short	0x0002
        /*0042*/ 	.short	0x0010
        /*0044*/ 	.byte	0x00, 0xf5, 0x21, 0x00


	//----- nvinfo : EIATTR_KPARAM_INFO
	.align		4
.L_37:
        /*0048*/ 	.byte	0x04, 0x17
        /*004a*/ 	.short	(.L_39 - .L_38)
.L_38:
        /*004c*/ 	.word	0x00000000
        /*0050*/ 	.short	0x0001
        /*0052*/ 	.short	0x0008
        /*0054*/ 	.byte	0x00, 0xf0, 0x21, 0x00


	//----- nvinfo : EIATTR_KPARAM_INFO
	.align		4
.L_39:
        /*0058*/ 	.byte	0x04, 0x17
        /*005a*/ 	.short	(.L_41 - .L_40)
.L_40:
        /*005c*/ 	.word	0x00000000
        /*0060*/ 	.short	0x0000
        /*0062*/ 	.short	0x0000
        /*0064*/ 	.byte	0x00, 0xf5, 0x21, 0x00


	//----- nvinfo : EIATTR_SPARSE_MMA_MASK
	.align		4
.L_41:
        /*0068*/ 	.byte	0x03, 0x50
        /*006a*/ 	.short	0x0000


	//----- nvinfo : EIATTR_MAXREG_COUNT
	.align		4
        /*006c*/ 	.byte	0x03, 0x1b
        /*006e*/ 	.short	0x00ff


	//----- nvinfo : EIATTR_MERCURY_ISA_VERSION
	.align		4
        /*0070*/ 	.byte	0x03, 0x5f
        /*0072*/ 	.short	0x0101


	//----- nvinfo : EIATTR_VRC_CTA_INIT_COUNT
	.align		4
        /*0074*/ 	.byte	0x02, 0x4a
	.zero		1
	.zero		1


	//----- nvinfo : EIATTR_EXIT_INSTR_OFFSETS
	.align		4
        /*0078*/ 	.byte	0x04, 0x1c
        /*007a*/ 	.short	(.L_43 - .L_42)


	//   ....[0]....
.L_42:
        /*007c*/ 	.word	0x000000b0


	//   ....[1]....
        /*0080*/ 	.word	0x00000c90


	//----- nvinfo : EIATTR_CBANK_PARAM_SIZE
	.align		4
.L_43:
        /*0084*/ 	.byte	0x03, 0x19
        /*0086*/ 	.short	0x0030


	//----- nvinfo : EIATTR_PARAM_CBANK
	.align		4
        /*0088*/ 	.byte	0x04, 0x0a
        /*008a*/ 	.short	(.L_45 - .L_44)
	.align		4
.L_44:
        /*008c*/ 	.word	index@(.nv.constant0._Z14gpu_exp_z_bitsPKmmPKdS2_Pdy)
        /*0090*/ 	.short	0x0380
        /*0092*/ 	.short	0x0030


	//----- nvinfo : EIATTR_SW_WAR
	.align		4
.L_45:
        /*0094*/ 	.byte	0x04, 0x36
        /*0096*/ 	.short	(.L_47 - .L_46)
.L_46:
        /*0098*/ 	.word	0x00000008
.L_47:


//--------------------- .nv.callgraph             --------------------------
	.section	.nv.callgraph,"",@"SHT_CUDA_CALLGRAPH"
	.align	4
	.sectionentsize	8
	.align		4
        /*0000*/ 	.word	0x00000000
	.align		4
        /*0004*/ 	.word	0xffffffff
	.align		4
        /*0008*/ 	.word	0x00000000
	.align		4
        /*000c*/ 	.word	0xfffffffe
	.align		4
        /*0010*/ 	.word	0x00000000
	.align		4
        /*0014*/ 	.word	0xfffffffd
	.align		4
        /*0018*/ 	.word	0x00000000
	.align		4
        /*001c*/ 	.word	0xfffffffc


//--------------------- .text._Z9gpu_exp_zPKdS0_Pdy --------------------------
	.section	.text._Z9gpu_exp_zPKdS0_Pdy,"ax",@progbits
	.align	128
        .global         _Z9gpu_exp_zPKdS0_Pdy
        .type           _Z9gpu_exp_zPKdS0_Pdy,@function
        .size           _Z9gpu_exp_zPKdS0_Pdy,(.L_x_8 - _Z9gpu_exp_zPKdS0_Pdy)
        .other          _Z9gpu_exp_zPKdS0_Pdy,@"STO_CUDA_ENTRY STV_DEFAULT"
_Z9gpu_exp_zPKdS0_Pdy:
.text._Z9gpu_exp_zPKdS0_Pdy:
[----:B------:R-:W-:Y:S01]  /*0000*/  LDC R1, c[0x0][0x37c] ;  /* 0x0000df00ff017b82 */ /* 0x000fe20000000800 */
[----:B------:R-:W0:Y:S01]  /*0010*/  S2R R0, SR_CTAID.Y ;  /* 0x0000000000007919 */ /* 0x000e220000002600 */
[----:B------:R-:W1:Y:S06]  /*0020*/  LDCU UR5, c[0x0][0x360] ;  /* 0x00006c00ff0577ac */ /* 0x000e6c0008000800 */
[----:B------:R-:W0:Y:S01]  /*0030*/  S2UR UR4, SR_CTAID.X ;  /* 0x00000000000479c3 */ /* 0x000e220000002500 */
[----:B------:R-:W1:Y:S01]  /*0040*/  S2R R3, SR_TID.X ;  /* 0x0000000000037919 */ /* 0x000e620000002100 */
[----:B------:R-:W2:Y:S06]  /*0050*/  LDCU.64 UR6, c[0x0][0x398] ;  /* 0x00007300ff0677ac */ /* 0x000eac0008000a00 */
[----:B------:R-:W0:Y:S02]  /*0060*/  LDC R5, c[0x0][0x370] ;  /* 0x0000dc00ff057b82 */ /* 0x000e240000000800 */
[----:B0-----:R-:W-:-:S04]  /*0070*/  IMAD R0, R0, R5, UR4 ;  /* 0x0000000400007e24 */ /* 0x001fc8000f8e0205 */
[----:B-1----:R-:W-:-:S05]  /*0080*/  IMAD R0, R0, UR5, R3 ;  /* 0x0000000500007c24 */ /* 0x002fca000f8e0203 */
[----:B--2---:R-:W-:-:S04]  /*0090*/  ISETP.GE.U32.AND P0, PT, R0, UR6, PT ;  /* 0x0000000600007c0c */ /* 0x004fc8000bf06070 */
[----:B------:R-:W-:-:S13]  /*00a0*/  ISETP.GE.U32.AND.EX P0, PT, RZ, UR7, PT, P0 ;  /* 0x00000007ff007c0c */ /* 0x000fda000bf06100 */
[----:B------:R-:W-:Y:S05]  /*00b0*/  @P0 EXIT ;  /* 0x000000000000094d */ /* 0x000fea0003800000 */
[----:B------:R-:W0:Y:S01]  /*00c0*/  LDCU.128 UR8, c[0x0][0x380] ;  /* 0x00007000ff0877ac */ /* 0x000e220008000c00 */
[----:B------:R-:W-:Y:S01]  /*00d0*/  IMAD.SHL.U32 R2, R0, 0x8, RZ ;  /* 0x0000000800027824 */ /* 0x000fe200078e00ff */
[----:B------:R-:W-:Y:S01]  /*00e0*/  SHF.R.U32.HI R3, RZ, 0x1d, R0 ;  /* 0x0000001dff037819 */ /* 0x000fe20000011600 */
[----:B------:R-:W1:Y:S03]  /*00f0*/  LDCU.64 UR4, c[0x0][0x358] ;  /* 0x00006b00ff0477ac */ /* 0x000e660008000a00 */
[----:B0-----:R-:W-:-:S04]  /*0100*/  IADD3 R8, P0, PT, R2, UR10, RZ ;  /* 0x0000000a02087c10 */ /* 0x001fc8000ff1e0ff */
[----:B------:R-:W-:Y:S02]  /*0110*/  IADD3.X R9, PT, PT, R3, UR11, RZ, P0, !PT ;  /* 0x0000000b03097c10 */ /* 0x000fe400087fe4ff */
[----:B------:R-:W-:-:S03]  /*0120*/  IADD3 R2, P0, PT, R2, UR8, RZ ;  /* 0x0000000802027c10 */ /* 0x000fc6000ff1e0ff */
[----:B-1----:R0:W2:Y:S01]  /*0130*/  LDG.E.64 R4, desc[UR4][R8.64] ;  /* 0x0000000408047981 */ /* 0x0020a2000c1e1b00 */
[----:B------:R-:W-:-:S06]  /*0140*/  IADD3.X R3, PT, PT, R3, UR9, RZ, P0, !PT ;  /* 0x0000000903037c10 */ /* 0x000fcc00087fe4ff */
[----:B------:R-:W3:Y:S01]  /*0150*/  LDG.E.64 R2, desc[UR4][R2.64] ;  /* 0x0000000402027981 */ /* 0x000ee2000c1e1b00 */
[----:B------:R-:W-:Y:S01]  /*0160*/  SHF.R.U64 R7, R0, 0x10, RZ ;  /* 0x0000001000077819 */ /* 0x000fe200000012ff */
[----:B0-----:R-:W-:-:S03]  /*0170*/  IMAD.MOV.U32 R9, RZ, RZ, 0x1 ;  /* 0x00000001ff097424 */ /* 0x001fc600078e00ff */
[----:B------:R-:W-:Y:S02]  /*0180*/  LOP3.LUT R0, R7, R0, RZ, 0x3c, !PT ;  /* 0x0000000007007212 */ /* 0x000fe400078e3cff */
[----:B------:R-:W0:Y:S02]  /*0190*/  LDC.64 R6, c[0x0][0x390] ;  /* 0x0000e400ff067b82 */ /* 0x000e240000000a00 */
[----:B------:R-:W-:-:S04]  /*01a0*/  SHF.R.U64 R11, R0, 0x8, RZ ;  /* 0x00000008000b7819 */ /* 0x000fc800000012ff */
[----:B------:R-:W-:-:S04]  /*01b0*/  LOP3.LUT R11, R11, R0, RZ, 0x3c, !PT ;  /* 0x000000000b0b7212 */ /* 0x000fc800078e3cff */
[----:B------:R-:W-:-:S04]  /*01c0*/  SHF.R.U64 R0, R11, 0x4, RZ ;  /* 0x000000040b007819 */ /* 0x000fc800000012ff */
[----:B------:R-:W-:-:S04]  /*01d0*/  LOP3.LUT R0, R0, 0xf, R11, 0x48, !PT ;  /* 0x0000000f00007812 */ /* 0x000fc800078e480b */
[----:B------:R-:W-:-:S04]  /*01e0*/  SHF.L.U32 R0, R9, R0, RZ ;  /* 0x0000000009007219 */ /* 0x000fc800000006ff */
[----:B------:R-:W-:Y:S01]  /*01f0*/  LOP3.LUT P0, RZ, R0, 0x6996, RZ, 0xc0, !PT ;  /* 0x0000699600ff7812 */ /* 0x000fe2000780c0ff */
[----:B--2---:R-:W-:-:S08]  /*0200*/  DMUL R4, R4, R4 ;  /* 0x0000000404047228 */ /* 0x004fd00000000000 */
[----:B---3--:R-:W-:-:S08]  /*0210*/  DFMA R4, R2, R2, R4 ;  /* 0x000000020204722b */ /* 0x008fd00000000004 */
[----:B------:R-:W-:-:S10]  /*0220*/  DADD R2, -RZ, -R4 ;  /* 0x00000000ff027229 */ /* 0x000fd40000000904 */
[----:B------:R-:W-:Y:S02]  /*0230*/  FSEL R2, R4, R2, !P0 ;  /* 0x0000000204027208 */ /* 0x000fe40004000000 */
[----:B------:R-:W-:-:S05]  /*0240*/  FSEL R3, R5, R3, !P0 ;  /* 0x0000000305037208 */ /* 0x000fca0004000000 */
[----:B0-----:R-:W-:Y:S01]  /*0250*/  REDG.E.ADD.F64.RN.STRONG.GPU desc[UR4][R6.64], R2 ;  /* 0x00000002060079a6 */ /* 0x001fe2000c12ff04 */
[----:B------:R-:W-:Y:S05]  /*0260*/  EXIT ;  /* 0x000000000000794d */ /* 0x000fea0003800000 */
.L_x_0:
[----:B------:R-:W-:-:S00]  /*0270*/  BRA `(.L_x_0) ;  /* 0xfffffffc00fc7947 */ /* 0x000fc0000383ffff */
[----:B------:R-:W-:-:S00]  /*0280*/  NOP ;  /* 0x0000000000007918 */ /* 0x000fc00000000000 */
[----:B------:R-:W-:-:S00]  /*0290*/  NOP ;  /* 0x0000000000007918 */ /* 0x000fc00000000000 */
[----:B------:R-:W-:-:S00]  /*02a0*/  NOP ;  /* 0x0000000000007918 */ /* 0x000fc00000000000 */
[----:B------:R-:W-:-:S00]  /*02b0*/  NOP ;  /* 0x0000000000007918 */ /* 0x000fc00000000000 */
[----:B------:R-:W-:-:S00]  /*02c0*/  NOP ;  /* 0x0000000000007918 */ /* 0x000fc00000000000 */
[----:B------:R-:W-:-:S00]  /*02d0*/  NOP ;  /* 0x0000000000007918 */ /* 0x000fc00000000000 */
[----:B------:R-:W-:-:S00]  /*02e0*/  NOP ;  /* 0x0000000000007918 */ /* 0x000fc00000000000 */
[----:B------:R-:W-:-:S00]  /*02f0*/  NOP ;  /* 0x0000000000007918 */ /* 0x000fc00000000000 */
.L_x_8:


//--------------------- .text._Z14gpu_exp_z_bitsPKmmPKdS2_Pdy --------------------------
	.section	.text._Z14gpu_exp_z_bitsPKmmPKdS2_Pdy,"ax",@progbits
	.align	128
        .global         _Z14gpu_exp_z_bitsPKmmPKdS2_Pdy
        .type           _Z14gpu_exp_z_bitsPKmmPKdS2_Pdy,@function
        .size           _Z14gpu_exp_z_bitsPKmmPKdS2_Pdy,(.L_x_9 - _Z14gpu_exp_z_bitsPKmmPKdS2_Pdy)
        .other          _Z14gpu_exp_z_bitsPKmmPKdS2_Pdy,@"STO_CUDA_ENTRY STV_DEFAULT"
_Z14gpu_exp_z_bitsPKmmPKdS2_Pdy:
.text._Z14gpu_exp_z_bitsPKmmPKdS2_Pdy:
        /* <DEDUP_REMOVED lines=12> */
[----:B------:R-:W0:Y:S01]  /*00c0*/  LDC.64 R2, c[0x0][0x388] ;  /* 0x0000e200ff027b82 */ /* 0x000e220000000a00 */
[----:B------:R-:W1:Y:S01]  /*00d0*/  LDCU.64 UR6, c[0x0][0x358] ;  /* 0x00006b00ff0677ac */ /* 0x000e620008000a00 */
[----:B------:R-:W-:Y:S02]  /*00e0*/  PLOP3.LUT P0, PT, PT, PT, PT, 0x80, 0x8 ;  /* 0x000000000008781c */ /* 0x000fe40003f0f070 */
[----:B0-----:R-:W-:-:S04]  /*00f0*/  ISETP.NE.U32.AND P1, PT, R2, RZ, PT ;  /* 0x000000ff0200720c */ /* 0x001fc80003f25070 */
[----:B------:R-:W-:-:S13]  /*0100*/  ISETP.NE.AND.EX P1, PT, R3, RZ, PT, P1 ;  /* 0x000000ff0300720c */ /* 0x000fda0003f25310 */
[----:B-1----:R-:W-:Y:S05]  /*0110*/  @!P1 BRA `(.L_x_1) ;  /* 0x00000008009c9947 */ /* 0x002fea0003800000 */
[C---:B------:R-:W-:Y:S02]  /*0120*/  ISETP.GE.U32.AND P1, PT, R2.reuse, 0x10, PT ;  /* 0x000000100200780c */ /* 0x040fe40003f26070 */
[----:B------:R-:W-:Y:S02]  /*0130*/  CS2R R6, SRZ ;  /* 0x0000000000067805 */ /* 0x000fe4000001ff00 */
[----:B------:R-:W-:Y:S02]  /*0140*/  LOP3.LUT R22, R2, 0xf, RZ, 0xc0, !PT ;  /* 0x0000000f02167812 */ /* 0x000fe400078ec0ff */
[----:B------:R-:W-:Y:S01]  /*0150*/  ISETP.GE.U32.AND.EX P1, PT, R3, RZ, PT, P1 ;  /* 0x000000ff0300720c */ /* 0x000fe20003f26110 */
[----:B------:R-:W-:Y:S01]  /*0160*/  IMAD.MOV.U32 R3, RZ, RZ, RZ ;  /* 0x000000ffff037224 */ /* 0x000fe200078e00ff */
[----:B------:R-:W-:-:S04]  /*0170*/  ISETP.NE.U32.AND P0, PT, R22, RZ, PT ;  /* 0x000000ff1600720c */ /* 0x000fc80003f05070 */
[----:B------:R-:W-:-:S07]  /*0180*/  ISETP.NE.AND.EX P0, PT, RZ, RZ, PT, P0 ;  /* 0x000000ffff00720c */ /* 0x000fce0003f05300 */
[----:B------:R-:W-:Y:S06]  /*0190*/  @!P1 BRA `(.L_x_2) ;  /* 0x0000000400289947 */ /* 0x000fec0003800000 */
[----:B------:R-:W0:Y:S01]  /*01a0*/  LDCU.64 UR4, c[0x0][0x380] ;  /* 0x00007000ff0477ac */ /* 0x000e220008000a00 */
[----:B------:R-:W1:Y:S01]  /*01b0*/  LDC R7, c[0x0][0x38c] ;  /* 0x0000e300ff077b82 */ /* 0x000e620000000800 */
[----:B------:R-:W-:Y:S01]  /*01c0*/  LOP3.LUT R6, R2, 0xfffffff0, RZ, 0xc0, !PT ;  /* 0xfffffff002067812 */ /* 0x000fe200078ec0ff */
[----:B------:R-:W-:-:S04]  /*01d0*/  IMAD.MOV.U32 R3, RZ, RZ, RZ ;  /* 0x000000ffff037224 */ /* 0x000fc800078e00ff */
[----:B------:R-:W-:Y:S01]  /*01e0*/  IMAD.MOV.U32 R8, RZ, RZ, R6 ;  /* 0x000000ffff087224 */ /* 0x000fe200078e0006 */
[----:B0-----:R-:W-:-:S04]  /*01f0*/  UIADD3 UR4, UP0, UPT, UR4, 0x40, URZ ;  /* 0x0000004004047890 */ /* 0x001fc8000ff1e0ff */
[----:B------:R-:W-:Y:S02]  /*0200*/  UIADD3.X UR5, UPT, UPT, URZ, UR5, URZ, UP0, !UPT ;  /* 0x00000005ff057290 */ /* 0x000fe400087fe4ff */
[----:B------:R-:W-:Y:S02]  /*0210*/  IMAD.U32 R11, RZ, RZ, UR4 ;  /* 0x00000004ff0b7e24 */ /* 0x000fe4000f8e00ff */
[----:B-1----:R-:W-:Y:S02]  /*0220*/  IMAD.MOV.U32 R9, RZ, RZ, R7 ;  /* 0x000000ffff097224 */ /* 0x002fe400078e0007 */
[----:B------:R-:W-:-:S07]  /*0230*/  IMAD.U32 R5, RZ, RZ, UR5 ;  /* 0x00000005ff057e24 */ /* 0x000fce000f8e00ff */
.L_x_3:
[----:B------:R-:W-:-:S05]  /*0240*/  IMAD.MOV.U32 R4, RZ, RZ, R11 ;  /* 0x000000ffff047224 */ /* 0x000fca00078e000b */
[----:B------:R-:W2:Y:S04]  /*0250*/  LDG.E R18, desc[UR6][R4.64+-0x40] ;  /* 0xffffc00604127981 */ /* 0x000ea8000c1e1900 */
[----:B------:R-:W3:Y:S04]  /*0260*/  LDG.E R20, desc[UR6][R4.64+-0x38] ;  /* 0xffffc80604147981 */ /* 0x000ee8000c1e1900 */
[----:B------:R-:W4:Y:S04]  /*0270*/  LDG.E R16, desc[UR6][R4.64+-0x30] ;  /* 0xffffd00604107981 */ /* 0x000f28000c1e1900 */
[----:B------:R-:W5:Y:S04]  /*0280*/  LDG.E R14, desc[UR6][R4.64+-0x28] ;  /* 0xffffd806040e7981 */ /* 0x000f68000c1e1900 */
        /* <DEDUP_REMOVED lines=11> */
[----:B------:R-:W5:Y:S01]  /*0340*/  LDG.E R11, desc[UR6][R4.64+0x38] ;  /* 0x00003806040b7981 */ /* 0x000f62000c1e1900 */
[----:B------:R-:W-:-:S04]  /*0350*/  IADD3 R8, P1, PT, R8, -0x10, RZ ;  /* 0xfffffff008087810 */ /* 0x000fc80007f3e0ff */
[----:B------:R-:W-:Y:S02]  /*0360*/  IADD3.X R9, PT, PT, R9, -0x1, RZ, P1, !PT ;  /* 0xffffffff09097810 */ /* 0x000fe40000ffe4ff */
[----:B------:R-:W-:-:S04]  /*0370*/  ISETP.NE.U32.AND P1, PT, R8, RZ, PT ;  /* 0x000000ff0800720c */ /* 0x000fc80003f25070 */
[----:B------:R-:W-:Y:S02]  /*0380*/  ISETP.NE.AND.EX P1, PT, R9, RZ, PT, P1 ;  /* 0x000000ff0900720c */ /* 0x000fe40003f25310 */
[C---:B--2---:R-:W-:Y:S02]  /*0390*/  SHF.R.U64 R24, R0.reuse, R18, RZ ;  /* 0x0000001200187219 */ /* 0x044fe400000012ff */
[----:B---3--:R-:W-:Y:S02]  /*03a0*/  SHF.R.U64 R18, R0, R20, RZ ;  /* 0x0000001400127219 */ /* 0x008fe400000012ff */
[----:B------:R-:W-:Y:S02]  /*03b0*/  LOP3.LUT R20, R24, 0x1, RZ, 0xc0, !PT ;  /* 0x0000000118147812 */ /* 0x000fe400078ec0ff */
[----:B------:R-:W-:Y:S02]  /*03c0*/  LOP3.LUT R18, R18, 0x1, RZ, 0xc0, !PT ;  /* 0x0000000112127812 */ /* 0x000fe400078ec0ff */
[----:B----4-:R-:W-:-:S02]  /*03d0*/  SHF.R.U64 R16, R0, R16, RZ ;  /* 0x0000001000107219 */ /* 0x010fc400000012ff */
[----:B-----5:R-:W-:Y:S02]  /*03e0*/  SHF.R.U64 R14, R0, R14, RZ ;  /* 0x0000000e000e7219 */ /* 0x020fe400000012ff */
[----:B------:R-:W-:Y:S02]  /*03f0*/  IADD3 R3, PT, PT, R18, R20, R3 ;  /* 0x0000001412037210 */ /* 0x000fe40007ffe003 */
[----:B------:R-:W-:Y:S02]  /*0400*/  LOP3.LUT R16, R16, 0x1, RZ, 0xc0, !PT ;  /* 0x0000000110107812 */ /* 0x000fe400078ec0ff */
[----:B------:R-:W-:Y:S02]  /*0410*/  LOP3.LUT R14, R14, 0x1, RZ, 0xc0, !PT ;  /* 0x000000010e0e7812 */ /* 0x000fe400078ec0ff */
[C---:B------:R-:W-:Y:S02]  /*0420*/  SHF.R.U64 R12, R0.reuse, R12, RZ ;  /* 0x0000000c000c7219 */ /* 0x040fe400000012ff */
[----:B------:R-:W-:-:S02]  /*0430*/  SHF.R.U64 R10, R0, R10, RZ ;  /* 0x0000000a000a7219 */ /* 0x000fc400000012ff */
[----:B------:R-:W-:Y:S02]  /*0440*/  IADD3 R14, PT, PT, R14, R16, R3 ;  /* 0x000000100e0e7210 */ /* 0x000fe40007ffe003 */
[----:B------:R-:W-:Y:S02]  /*0450*/  LOP3.LUT R3, R12, 0x1, RZ, 0xc0, !PT ;  /* 0x000000010c037812 */ /* 0x000fe400078ec0ff */
[----:B------:R-:W-:Y:S02]  /*0460*/  LOP3.LUT R12, R10, 0x1, RZ, 0xc0, !PT ;  /* 0x000000010a0c7812 */ /* 0x000fe400078ec0ff */
[C---:B------:R-:W-:Y:S02]  /*0470*/  SHF.R.U64 R29, R0.reuse, R29, RZ ;  /* 0x0000001d001d7219 */ /* 0x040fe400000012ff */
[----:B------:R-:W-:Y:S02]  /*0480*/  SHF.R.U64 R10, R0, R27, RZ ;  /* 0x0000001b000a7219 */ /* 0x000fe400000012ff */
[----:B------:R-:W-:-:S02]  /*0490*/  IADD3 R12, PT, PT, R12, R3, R14 ;  /* 0x000000030c0c7210 */ /* 0x000fc40007ffe00e */
[----:B------:R-:W-:Y:S02]  /*04a0*/  LOP3.LUT R27, R29, 0x1, RZ, 0xc0, !PT ;  /* 0x000000011d1b7812 */ /* 0x000fe400078ec0ff */
[----:B------:R-:W-:Y:S02]  /*04b0*/  LOP3.LUT R10, R10, 0x1, RZ, 0xc0, !PT ;  /* 0x000000010a0a7812 */ /* 0x000fe400078ec0ff */
[C---:B------:R-:W-:Y:S02]  /*04c0*/  SHF.R.U64 R3, R0.reuse, R25, RZ ;  /* 0x0000001900037219 */ /* 0x040fe400000012ff */
[----:B------:R-:W-:Y:S02]  /*04d0*/  SHF.R.U64 R14, R0, R23, RZ ;  /* 0x00000017000e7219 */ /* 0x000fe400000012ff */
[----:B------:R-:W-:Y:S02]  /*04e0*/  IADD3 R10, PT, PT, R10, R27, R12 ;  /* 0x0000001b0a0a7210 */ /* 0x000fe40007ffe00c */
[----:B------:R-:W-:-:S02]  /*04f0*/  LOP3.LUT R3, R3, 0x1, RZ, 0xc0, !PT ;  /* 0x0000000103037812 */ /* 0x000fc400078ec0ff */
[----:B------:R-:W-:Y:S02]  /*0500*/  LOP3.LUT R14, R14, 0x1, RZ, 0xc0, !PT ;  /* 0x000000010e0e7812 */ /* 0x000fe400078ec0ff */
[C---:B------:R-:W-:Y:S02]  /*0510*/  SHF.R.U64 R21, R0.reuse, R21, RZ ;  /* 0x0000001500157219 */ /* 0x040fe400000012ff */
[----:B------:R-:W-:Y:S02]  /*0520*/  SHF.R.U64 R12, R0, R19, RZ ;  /* 0x00000013000c7219 */ /* 0x000fe400000012ff */
[----:B------:R-:W-:Y:S02]  /*0530*/  IADD3 R14, PT, PT, R14, R3, R10 ;  /* 0x000000030e0e7210 */ /* 0x000fe40007ffe00a */
[----:B------:R-:W-:Y:S02]  /*0540*/  LOP3.LUT R19, R21, 0x1, RZ, 0xc0, !PT ;  /* 0x0000000115137812 */ /* 0x000fe400078ec0ff */
[----:B------:R-:W-:-:S02]  /*0550*/  LOP3.LUT R12, R12, 0x1, RZ, 0xc0, !PT ;  /* 0x000000010c0c7812 */ /* 0x000fc400078ec0ff */
[C---:B------:R-:W-:Y:S02]  /*0560*/  SHF.R.U64 R3, R0.reuse, R17, RZ ;  /* 0x0000001100037219 */ /* 0x040fe400000012ff */
[----:B------:R-:W-:Y:S02]  /*0570*/  SHF.R.U64 R10, R0, R15, RZ ;  /* 0x0000000f000a7219 */ /* 0x000fe400000012ff */
[----:B------:R-:W-:Y:S02]  /*0580*/  IADD3 R12, PT, PT, R12, R19, R14 ;  /* 0x000000130c0c7210 */ /* 0x000fe40007ffe00e */
[----:B------:R-:W-:Y:S02]  /*0590*/  LOP3.LUT R3, R3, 0x1, RZ, 0xc0, !PT ;  /* 0x0000000103037812 */ /* 0x000fe400078ec0ff */
[----:B------:R-:W-:Y:S02]  /*05a0*/  LOP3.LUT R10, R10, 0x1, RZ, 0xc0, !PT ;  /* 0x000000010a0a7812 */ /* 0x000fe400078ec0ff */
[----:B------:R-:W-:-:S02]  /*05b0*/  SHF.R.U64 R13, R0, R13, RZ ;  /* 0x0000000d000d7219 */ /* 0x000fc400000012ff */
[----:B------:R-:W-:Y:S02]  /*05c0*/  IADD3 R10, PT, PT, R10, R3, R12 ;  /* 0x000000030a0a7210 */ /* 0x000fe40007ffe00c */
[----:B------:R-:W-:Y:S02]  /*05d0*/  SHF.R.U64 R3, R0, R11, RZ ;  /* 0x0000000b00037219 */ /* 0x000fe400000012ff */
[----:B------:R-:W-:Y:S02]  /*05e0*/  IADD3 R11, P2, PT, R4, 0x80, RZ ;  /* 0x00000080040b7810 */ /* 0x000fe40007f5e0ff */
[----:B------:R-:W-:Y:S02]  /*05f0*/  LOP3.LUT R4, R13, 0x1, RZ, 0xc0, !PT ;  /* 0x000000010d047812 */ /* 0x000fe400078ec0ff */
[----:B------:R-:W-:Y:S01]  /*0600*/  LOP3.LUT R3, R3, 0x1, RZ, 0xc0, !PT ;  /* 0x0000000103037812 */ /* 0x000fe200078ec0ff */
[----:B------:R-:W-:-:S03]  /*0610*/  IMAD.X R5, RZ, RZ, R5, P2 ;  /* 0x000000ffff057224 */ /* 0x000fc600010e0605 */
[----:B------:R-:W-:Y:S01]  /*0620*/  IADD3 R3, PT, PT, R3, R4, R10 ;  /* 0x0000000403037210 */ /* 0x000fe20007ffe00a */
[----:B------:R-:W-:Y:S06]  /*0630*/  @P1 BRA `(.L_x_3) ;  /* 0xfffffffc00001947 */ /* 0x000fec000383ffff */
.L_x_2:
[----:B------:R-:W-:Y:S05]  /*0640*/  @!P0 BRA `(.L_x_4) ;  /* 0x0000000400448947 */ /* 0x000fea0003800000 */
[----:B------:R-:W-:Y:S02]  /*0650*/  ISETP.GE.U32.AND P1, PT, R22, 0x8, PT ;  /* 0x000000081600780c */ /* 0x000fe40003f26070 */
[----:B------:R-:W-:Y:S02]  /*0660*/  LOP3.LUT R12, R2, 0x7, RZ, 0xc0, !PT ;  /* 0x00000007020c7812 */ /* 0x000fe400078ec0ff */
[----:B------:R-:W-:Y:S02]  /*0670*/  ISETP.GE.U32.AND.EX P1, PT, RZ, RZ, PT, P1 ;  /* 0x000000ffff00720c */ /* 0x000fe40003f26110 */
[----:B------:R-:W-:-:S04]  /*0680*/  ISETP.NE.U32.AND P0, PT, R12, RZ, PT ;  /* 0x000000ff0c00720c */ /* 0x000fc80003f05070 */
[----:B------:R-:W-:-:S07]  /*0690*/  ISETP.NE.AND.EX P0, PT, RZ, RZ, PT, P0 ;  /* 0x000000ffff00720c */ /* 0x000fce0003f05300 */
[----:B------:R-:W-:Y:S06]  /*06a0*/  @!P1 BRA `(.L_x_5) ;  /* 0x0000000000849947 */ /* 0x000fec0003800000 */
[----:B------:R-:W0:Y:S02]  /*06b0*/  LDC.64 R8, c[0x0][0x380] ;  /* 0x0000e000ff087b82 */ /* 0x000e240000000a00 */
[----:B0-----:R-:W-:-:S04]  /*06c0*/  LEA R8, P1, R6, R8, 0x3 ;  /* 0x0000000806087211 */ /* 0x001fc800078218ff */
[----:B------:R-:W-:-:S05]  /*06d0*/  LEA.HI.X R9, R6, R9, R7, 0x3, P1 ;  /* 0x0000000906097211 */ /* 0x000fca00008f1c07 */
[----:B------:R-:W2:Y:S04]  /*06e0*/  LDG.E R11, desc[UR6][R8.64] ;  /* 0x00000006080b7981 */ /* 0x000ea8000c1e1900 */
[----:B------:R-:W3:Y:S04]  /*06f0*/  LDG.E R13, desc[UR6][R8.64+0x8] ;  /* 0x00000806080d7981 */ /* 0x000ee8000c1e1900 */
[----:B------:R-:W4:Y:S04]  /*0700*/  LDG.E R15, desc[UR6][R8.64+0x10] ;  /* 0x00001006080f7981 */ /* 0x000f28000c1e1900 */
[----:B------:R-:W5:Y:S04]  /*0710*/  LDG.E R17, desc[UR6][R8.64+0x18] ;  /* 0x0000180608117981 */ /* 0x000f68000c1e1900 */
[----:B------:R-:W5:Y:S04]  /*0720*/  LDG.E R19, desc[UR6][R8.64+0x20] ;  /* 0x0000200608137981 */ /* 0x000f68000c1e1900 */
[----:B------:R-:W5:Y:S04]  /*0730*/  LDG.E R21, desc[UR6][R8.64+0x28] ;  /* 0x0000280608157981 */ /* 0x000f68000c1e1900 */
[----:B------:R-:W5:Y:S04]  /*0740*/  LDG.E R5, desc[UR6][R8.64+0x30] ;  /* 0x0000300608057981 */ /* 0x000f68000c1e1900 */
[----:B------:R0:W5:Y:S01]  /*0750*/  LDG.E R23, desc[UR6][R8.64+0x38] ;  /* 0x0000380608177981 */ /* 0x000162000c1e1900 */
[----:B------:R-:W-:-:S05]  /*0760*/  IADD3 R6, P1, PT, R6, 0x8, RZ ;  /* 0x0000000806067810 */ /* 0x000fca0007f3e0ff */
[----:B------:R-:W-:Y:S01]  /*0770*/  IMAD.X R7, RZ, RZ, R7, P1 ;  /* 0x000000ffff077224 */ /* 0x000fe200008e0607 */
[C---:B--2---:R-:W-:Y:S02]  /*0780*/  SHF.R.U64 R11, R0.reuse, R11, RZ ;  /* 0x0000000b000b7219 */ /* 0x044fe400000012ff */
[----:B---3--:R-:W-:Y:S02]  /*0790*/  SHF.R.U64 R4, R0, R13, RZ ;  /* 0x0000000d00047219 */ /* 0x008fe400000012ff */
[----:B------:R-:W-:Y:S02]  /*07a0*/  LOP3.LUT R11, R11, 0x1, RZ, 0xc0, !PT ;  /* 0x000000010b0b7812 */ /* 0x000fe400078ec0ff */
[----:B------:R-:W-:Y:S02]  /*07b0*/  LOP3.LUT R4, R4, 0x1, RZ, 0xc0, !PT ;  /* 0x0000000104047812 */ /* 0x000fe400078ec0ff */
[C---:B----4-:R-:W-:Y:S02]  /*07c0*/  SHF.R.U64 R15, R0.reuse, R15, RZ ;  /* 0x0000000f000f7219 */ /* 0x050fe400000012ff */
[----:B-----5:R-:W-:-:S02]  /*07d0*/  SHF.R.U64 R10, R0, R17, RZ ;  /* 0x00000011000a7219 */ /* 0x020fc400000012ff */
[----:B------:R-:W-:Y:S02]  /*07e0*/  IADD3 R4, PT, PT, R4, R11, R3 ;  /* 0x0000000b04047210 */ /* 0x000fe40007ffe003 */
[----:B------:R-:W-:Y:S02]  /*07f0*/  LOP3.LUT R3, R15, 0x1, RZ, 0xc0, !PT ;  /* 0x000000010f037812 */ /* 0x000fe400078ec0ff */
[----:B------:R-:W-:Y:S02]  /*0800*/  LOP3.LUT R10, R10, 0x1, RZ, 0xc0, !PT ;  /* 0x000000010a0a7812 */ /* 0x000fe400078ec0ff */
[C---:B------:R-:W-:Y:S02]  /*0810*/  SHF.R.U64 R19, R0.reuse, R19, RZ ;  /* 0x0000001300137219 */ /* 0x040fe400000012ff */
[----:B0-----:R-:W-:Y:S02]  /*0820*/  SHF.R.U64 R8, R0, R21, RZ ;  /* 0x0000001500087219 */ /* 0x001fe400000012ff */
[----:B------:R-:W-:-:S02]  /*0830*/  IADD3 R10, PT, PT, R10, R3, R4 ;  /* 0x000000030a0a7210 */ /* 0x000fc40007ffe004 */
[----:B------:R-:W-:Y:S02]  /*0840*/  LOP3.LUT R9, R19, 0x1, RZ, 0xc0, !PT ;  /* 0x0000000113097812 */ /* 0x000fe400078ec0ff */
[----:B------:R-:W-:Y:S02]  /*0850*/  LOP3.LUT R8, R8, 0x1, RZ, 0xc0, !PT ;  /* 0x0000000108087812 */ /* 0x000fe400078ec0ff */
[C---:B------:R-:W-:Y:S02]  /*0860*/  SHF.R.U64 R4, R0.reuse, R5, RZ ;  /* 0x0000000500047219 */ /* 0x040fe400000012ff */
[----:B------:R-:W-:Y:S02]  /*0870*/  SHF.R.U64 R3, R0, R23, RZ ;  /* 0x0000001700037219 */ /* 0x000fe400000012ff */
[----:B------:R-:W-:Y:S02]  /*0880*/  IADD3 R5, PT, PT, R8, R9, R10 ;  /* 0x0000000908057210 */ /* 0x000fe40007ffe00a */
[----:B------:R-:W-:-:S02]  /*0890*/  LOP3.LUT R4, R4, 0x1, RZ, 0xc0, !PT ;  /* 0x0000000104047812 */ /* 0x000fc400078ec0ff */
[----:B------:R-:W-:-:S04]  /*08a0*/  LOP3.LUT R3, R3, 0x1, RZ, 0xc0, !PT ;  /* 0x0000000103037812 */ /* 0x000fc800078ec0ff */
[----:B------:R-:W-:-:S07]  /*08b0*/  IADD3 R3, PT, PT, R3, R4, R5 ;  /* 0x0000000403037210 */ /* 0x000fce0007ffe005 */
.L_x_5:
[----:B------:R-:W-:Y:S05]  /*08c0*/  @!P0 BRA `(.L_x_4) ;  /* 0x0000000000a48947 */ /* 0x000fea0003800000 */
[----:B------:R-:W-:-:S04]  /*08d0*/  ISETP.GE.U32.AND P0, PT, R12, 0x4, PT ;  /* 0x000000040c00780c */ /* 0x000fc80003f06070 */
[----:B------:R-:W-:-:S13]  /*08e0*/  ISETP.GE.U32.AND.EX P0, PT, RZ, RZ, PT, P0 ;  /* 0x000000ffff00720c */ /* 0x000fda0003f06100 */
[----:B------:R-:W0:Y:S02]  /*08f0*/  @P0 LDC.64 R4, c[0x0][0x380] ;  /* 0x0000e000ff040b82 */ /* 0x000e240000000a00 */
[----:B0-----:R-:W-:-:S04]  /*0900*/  @P0 LEA R4, P1, R6, R4, 0x3 ;  /* 0x0000000406040211 */ /* 0x001fc800078218ff */
[----:B------:R-:W-:-:S05]  /*0910*/  @P0 LEA.HI.X R5, R6, R5, R7, 0x3, P1 ;  /* 0x0000000506050211 */ /* 0x000fca00008f1c07 */
[----:B------:R-:W2:Y:S04]  /*0920*/  @P0 LDG.E R9, desc[UR6][R4.64] ;  /* 0x0000000604090981 */ /* 0x000ea8000c1e1900 */
[----:B------:R-:W3:Y:S04]  /*0930*/  @P0 LDG.E R11, desc[UR6][R4.64+0x8] ;  /* 0x00000806040b0981 */ /* 0x000ee8000c1e1900 */
[----:B------:R-:W4:Y:S04]  /*0940*/  @P0 LDG.E R13, desc[UR6][R4.64+0x10] ;  /* 0x00001006040d0981 */ /* 0x000f28000c1e1900 */
[----:B------:R-:W5:Y:S01]  /*0950*/  @P0 LDG.E R15, desc[UR6][R4.64+0x18] ;  /* 0x00001806040f0981 */ /* 0x000f62000c1e1900 */
[----:B------:R-:W-:-:S02]  /*0960*/  LOP3.LUT R8, R2, 0x3, RZ, 0xc0, !PT ;  /* 0x0000000302087812 */ /* 0x000fc400078ec0ff */
[----:B------:R-:W-:Y:S02]  /*0970*/  @P0 IADD3 R6, P2, PT, R6, 0x4, RZ ;  /* 0x0000000406060810 */ /* 0x000fe40007f5e0ff */
[----:B------:R-:W-:-:S03]  /*0980*/  ISETP.NE.U32.AND P1, PT, R8, RZ, PT ;  /* 0x000000ff0800720c */ /* 0x000fc60003f25070 */
[----:B------:R-:W-:Y:S01]  /*0990*/  @P0 IMAD.X R7, RZ, RZ, R7, P2 ;  /* 0x000000ffff070224 */ /* 0x000fe200010e0607 */
[----:B--2---:R-:W-:-:S04]  /*09a0*/  @P0 SHF.R.U64 R9, R0, R9, RZ ;  /* 0x0000000900090219 */ /* 0x004fc800000012ff */
[----:B------:R-:W-:Y:S01]  /*09b0*/  @P0 LOP3.LUT R2, R9, 0x1, RZ, 0xc0, !PT ;  /* 0x0000000109020812 */ /* 0x000fe200078ec0ff */
[----:B------:R-:W-:Y:S01]  /*09c0*/  IMAD.MOV.U32 R9, RZ, RZ, RZ ;  /* 0x000000ffff097224 */ /* 0x000fe200078e00ff */
[C---:B---3--:R-:W-:Y:S02]  /*09d0*/  @P0 SHF.R.U64 R11, R0.reuse, R11, RZ ;  /* 0x0000000b000b0219 */ /* 0x048fe400000012ff */
[C---:B----4-:R-:W-:Y:S02]  /*09e0*/  @P0 SHF.R.U64 R13, R0.reuse, R13, RZ ;  /* 0x0000000d000d0219 */ /* 0x050fe400000012ff */
[----:B------:R-:W-:Y:S02]  /*09f0*/  ISETP.NE.AND.EX P1, PT, R9, RZ, PT, P1 ;  /* 0x000000ff0900720c */ /* 0x000fe40003f25310 */
[----:B------:R-:W-:Y:S02]  /*0a00*/  @P0 LOP3.LUT R11, R11, 0x1, RZ, 0xc0, !PT ;  /* 0x000000010b0b0812 */ /* 0x000fe400078ec0ff */
[----:B-----5:R-:W-:-:S02]  /*0a10*/  @P0 SHF.R.U64 R15, R0, R15, RZ ;  /* 0x0000000f000f0219 */ /* 0x020fc400000012ff */
[----:B------:R-:W-:Y:S02]  /*0a20*/  @P0 IADD3 R2, PT, PT, R11, R2, R3 ;  /* 0x000000020b020210 */ /* 0x000fe40007ffe003 */
[----:B------:R-:W-:Y:S02]  /*0a30*/  @P0 LOP3.LUT R13, R13, 0x1, RZ, 0xc0, !PT ;  /* 0x000000010d0d0812 */ /* 0x000fe400078ec0ff */
[----:B------:R-:W-:-:S04]  /*0a40*/  @P0 LOP3.LUT R15, R15, 0x1, RZ, 0xc0, !PT ;  /* 0x000000010f0f0812 */ /* 0x000fc800078ec0ff */
[----:B------:R-:W-:Y:S01]  /*0a50*/  @P0 IADD3 R3, PT, PT, R15, R13, R2 ;  /* 0x0000000d0f030210 */ /* 0x000fe20007ffe002 */
[----:B------:R-:W-:Y:S06]  /*0a60*/  @!P1 BRA `(.L_x_4) ;  /* 0x00000000003c9947 */ /* 0x000fec0003800000 */
[----:B------:R-:W0:Y:S02]  /*0a70*/  LDC.64 R4, c[0x0][0x380] ;  /* 0x0000e000ff047b82 */ /* 0x000e240000000a00 */
[----:B0-----:R-:W-:-:S04]  /*0a80*/  LEA R4, P0, R6, R4, 0x3 ;  /* 0x0000000406047211 */ /* 0x001fc800078018ff */
[----:B------:R-:W-:-:S09]  /*0a90*/  LEA.HI.X R7, R6, R5, R7, 0x3, P0 ;  /* 0x0000000506077211 */ /* 0x000fd200000f1c07 */
.L_x_6:
[----:B------:R-:W-:-:S06]  /*0aa0*/  IMAD.MOV.U32 R5, RZ, RZ, R7 ;  /* 0x000000ffff057224 */ /* 0x000fcc00078e0007 */
[----:B------:R0:W2:Y:S01]  /*0ab0*/  LDG.E R5, desc[UR6][R4.64] ;  /* 0x0000000604057981 */ /* 0x0000a2000c1e1900 */
[----:B------:R-:W-:-:S04]  /*0ac0*/  IADD3 R8, P0, PT, R8, -0x1, RZ ;  /* 0xffffffff08087810 */ /* 0x000fc80007f1e0ff */
[----:B------:R-:W-:Y:S02]  /*0ad0*/  IADD3.X R9, PT, PT, R9, -0x1, RZ, P0, !PT ;  /* 0xffffffff09097810 */ /* 0x000fe400007fe4ff */
[----:B------:R-:W-:Y:S02]  /*0ae0*/  ISETP.NE.U32.AND P0, PT, R8, RZ, PT ;  /* 0x000000ff0800720c */ /* 0x000fe40003f05070 */
[----:B0-----:R-:W-:Y:S02]  /*0af0*/  IADD3 R4, P1, PT, R4, 0x8, RZ ;  /* 0x0000000804047810 */ /* 0x001fe40007f3e0ff */
[----:B------:R-:W-:-:S03]  /*0b00*/  ISETP.NE.AND.EX P0, PT, R9, RZ, PT, P0 ;  /* 0x000000ff0900720c */ /* 0x000fc60003f05300 */
[----:B------:R-:W-:Y:S01]  /*0b10*/  IMAD.X R7, RZ, RZ, R7, P1 ;  /* 0x000000ffff077224 */ /* 0x000fe200008e0607 */
[----:B--2---:R-:W-:-:S04]  /*0b20*/  SHF.R.U64 R2, R0, R5, RZ ;  /* 0x0000000500027219 */ /* 0x004fc800000012ff */
[----:B------:R-:W-:-:S05]  /*0b30*/  LOP3.LUT R2, R2, 0x1, RZ, 0xc0, !PT ;  /* 0x0000000102027812 */ /* 0x000fca00078ec0ff */
[----:B------:R-:W-:Y:S01]  /*0b40*/  IMAD.IADD R3, R3, 0x1, R2 ;  /* 0x0000000103037824 */ /* 0x000fe200078e0202 */
[----:B------:R-:W-:Y:S06]  /*0b50*/  @P0 BRA `(.L_x_6) ;  /* 0xfffffffc00d00947 */ /* 0x000fec000383ffff */
.L_x_4:
[----:B------:R-:W-:-:S04]  /*0b60*/  LOP3.LUT R3, R3, 0x1, RZ, 0xc0, !PT ;  /* 0x0000000103037812 */ /* 0x000fc800078ec0ff */
[----:B------:R-:W-:-:S04]  /*0b70*/  ISETP.NE.U32.AND P0, PT, R3, 0x1, PT ;  /* 0x000000010300780c */ /* 0x000fc80003f05070 */
[----:B------:R-:W-:-:S13]  /*0b80*/  ISETP.NE.U32.AND.EX P0, PT, RZ, RZ, PT, P0 ;  /* 0x000000ffff00720c */ /* 0x000fda0003f05100 */
.L_x_1:
[----:B------:R-:W0:Y:S01]  /*0b90*/  LDCU.128 UR8, c[0x0][0x390] ;  /* 0x00007200ff0877ac */ /* 0x000e220008000c00 */
[----:B------:R-:W-:Y:S01]  /*0ba0*/  IMAD.SHL.U32 R6, R0, 0x8, RZ ;  /* 0x0000000800067824 */ /* 0x000fe200078e00ff */
[----:B------:R-:W-:-:S04]  /*0bb0*/  SHF.R.U32.HI R0, RZ, 0x1d, R0 ;  /* 0x0000001dff007819 */ /* 0x000fc80000011600 */
[----:B0-----:R-:W-:-:S04]  /*0bc0*/  IADD3 R8, P1, PT, R6, UR10, RZ ;  /* 0x0000000a06087c10 */ /* 0x001fc8000ff3e0ff */
[----:B------:R-:W-:Y:S02]  /*0bd0*/  IADD3.X R9, PT, PT, R0, UR11, RZ, P1, !PT ;  /* 0x0000000b00097c10 */ /* 0x000fe40008ffe4ff */
[----:B------:R-:W-:-:S03]  /*0be0*/  IADD3 R6, P1, PT, R6, UR8, RZ ;  /* 0x0000000806067c10 */ /* 0x000fc6000ff3e0ff */
[----:B------:R-:W2:Y:S01]  /*0bf0*/  LDG.E.64 R4, desc[UR6][R8.64] ;  /* 0x0000000608047981 */ /* 0x000ea2000c1e1b00 */
[----:B------:R-:W-:-:S05]  /*0c00*/  IADD3.X R7, PT, PT, R0, UR9, RZ, P1, !PT ;  /* 0x0000000900077c10 */ /* 0x000fca0008ffe4ff */
[----:B------:R-:W3:Y:S01]  /*0c10*/  LDG.E.64 R2, desc[UR6][R6.64] ;  /* 0x0000000606027981 */ /* 0x000ee2000c1e1b00 */
[----:B--2---:R-:W-:-:S08]  /*0c20*/  DMUL R4, R4, R4 ;  /* 0x0000000404047228 */ /* 0x004fd00000000000 */
[----:B---3--:R-:W-:Y:S01]  /*0c30*/  DFMA R4, R2, R2, R4 ;  /* 0x000000020204722b */ /* 0x008fe20000000004 */
[----:B------:R-:W0:Y:S07]  /*0c40*/  LDC.64 R2, c[0x0][0x3a0] ;  /* 0x0000e800ff027b82 */ /* 0x000e2e0000000a00 */
[----:B------:R-:W-:-:S10]  /*0c50*/  DADD R10, -RZ, -R4 ;  /* 0x00000000ff0a7229 */ /* 0x000fd40000000904 */
[----:B------:R-:W-:Y:S02]  /*0c60*/  FSEL R4, R4, R10, P0 ;  /* 0x0000000a04047208 */ /* 0x000fe40000000000 */
[----:B------:R-:W-:-:S05]  /*0c70*/  FSEL R5, R5, R11, P0 ;  /* 0x0000000b05057208 */ /* 0x000fca0000000000 */
[----:B0-----:R-:W-:Y:S01]  /*0c80*/  REDG.E.ADD.F64.RN.STRONG.GPU desc[UR6][R2.64], R4 ;  /* 0x00000004020079a6 */ /* 0x001fe2000c12ff06 */
[----:B------:R-:W-:Y:S05]  /*0c90*/  EXIT ;  /* 0x000000000000794d */ /* 0x000fea0003800000 */
.L_x_7:
        /* <DEDUP_REMOVED lines=14> */
.L_x_9:


//--------------------- .nv.shared.reserved.0     --------------------------
	.section	.nv.shared.reserved.0,"aw",@nobits
	.weak		__nv_reservedSMEM_offset_0_alias
	.size		__nv_reservedSMEM_offset_0_alias, 0, 64
	.other		__nv_reservedSMEM_offset_0_alias,@"STO_CUDA_RESERVED_SHARED STV_DEFAULT"
__nv_reservedSMEM_offset_0_alias:
	.zero		0
	.zero		64


//--------------------- .nv.constant0._Z9gpu_exp_zPKdS0_Pdy --------------------------
	.section	.nv.constant0._Z9gpu_exp_zPKdS0_Pdy,"a",@progbits
	.sectionflags	@""
	.align	4
.nv.constant0._Z9gpu_exp_zPKdS0_Pdy:
	.zero		928


//--------------------- .nv.constant0._Z14gpu_exp_z_bitsPKmmPKdS2_Pdy --------------------------
	.section	.nv.constant0._Z14gpu_exp_z_bitsPKmmPKdS2_Pdy,"a",@progbits
	.sectionflags	@""
	.align	4
.nv.constant0._Z14gpu_exp_z_bitsPKmmPKdS2_Pdy:
	.zero		944


//--------------------- SYMBOLS --------------------------

	.type		.nv.reservedSmem.offset0,@object
	.size		.nv.reservedSmem.offset0,0x4
